	.headerflags	@"EF_CUDA_TEXMODE_UNIFIED EF_CUDA_64BIT_ADDRESS EF_CUDA_ACCELERATORS EF_CUDA_SM90 EF_CUDA_VIRTUAL_SM(EF_CUDA_SM90)"
	.elftype	@"ET_EXEC"


//--------------------- .nv.info                  --------------------------
	.section	.nv.info,"",@"SHT_CUDA_INFO"
	.align	4


	//----- nvinfo : EIATTR_REGCOUNT
	.align		4
        /*0000*/ 	.byte	0x04, 0x2f
        /*0002*/ 	.short	(.L_1 - .L_0)
	.align		4
.L_0:
        /*0004*/ 	.word	index@(triton_poi_fused_convolution_5)
        /*0008*/ 	.word	0x00000012


	//----- nvinfo : EIATTR_MIN_STACK_SIZE
	.align		4
.L_1:
        /*000c*/ 	.byte	0x04, 0x12
        /*000e*/ 	.short	(.L_3 - .L_2)
	.align		4
.L_2:
        /*0010*/ 	.word	index@(triton_poi_fused_convolution_5)
        /*0014*/ 	.word	0x00000000


	//----- nvinfo : EIATTR_FRAME_SIZE
	.align		4
.L_3:
        /*0018*/ 	.byte	0x04, 0x11
        /*001a*/ 	.short	(.L_5 - .L_4)
	.align		4
.L_4:
        /*001c*/ 	.word	index@(triton_poi_fused_convolution_5)
        /*0020*/ 	.word	0x00000000


	//----- nvinfo : EIATTR_MIN_STACK_SIZE
	.align		4
.L_5:
        /*0024*/ 	.byte	0x04, 0x12
        /*0026*/ 	.short	(.L_7 - .L_6)
	.align		4
.L_6:
        /*0028*/ 	.word	index@(triton_poi_fused_convolution_5)
        /*002c*/ 	.word	0x00000000
.L_7:


//--------------------- .nv.info.triton_poi_fused_convolution_5 --------------------------
	.section	.nv.info.triton_poi_fused_convolution_5,"",@"SHT_CUDA_INFO"
	.sectionflags	@""
	.align	4


	//----- nvinfo : EIATTR_CUDA_API_VERSION
	.align		4
        /*0000*/ 	.byte	0x04, 0x37
        /*0002*/ 	.short	(.L_9 - .L_8)
.L_8:
        /*0004*/ 	.word	0x0000007c


	//----- nvinfo : EIATTR_KPARAM_INFO
	.align		4
.L_9:
        /*0008*/ 	.byte	0x04, 0x17
        /*000a*/ 	.short	(.L_11 - .L_10)
.L_10:
        /*000c*/ 	.word	0x00000000
        /*0010*/ 	.short	0x0002
        /*0012*/ 	.short	0x0010
        /*0014*/ 	.byte	0x00, 0xf0, 0x11, 0x00


	//----- nvinfo : EIATTR_KPARAM_INFO
	.align		4
.L_11:
        /*0018*/ 	.byte	0x04, 0x17
        /*001a*/ 	.short	(.L_13 - .L_12)
.L_12:
        /*001c*/ 	.word	0x00000000
        /*0020*/ 	.short	0x0001
        /*0022*/ 	.short	0x0008
        /*0024*/ 	.byte	0x00, 0xf4, 0x21, 0x00


	//----- nvinfo : EIATTR_KPARAM_INFO
	.align		4
.L_13:
        /*0028*/ 	.byte	0x04, 0x17
        /*002a*/ 	.short	(.L_15 - .L_14)
.L_14:
        /*002c*/ 	.word	0x00000000
        /*0030*/ 	.short	0x0000
        /*0032*/ 	.short	0x0000
        /*0034*/ 	.byte	0x00, 0xf4, 0x21, 0x00


	//----- nvinfo : EIATTR_SPARSE_MMA_MASK
	.align		4
.L_15:
        /*0038*/ 	.byte	0x03, 0x50
        /*003a*/ 	.short	0x0000


	//----- nvinfo : EIATTR_MAXREG_COUNT
	.align		4
        /*003c*/ 	.byte	0x03, 0x1b
        /*003e*/ 	.short	0x00ff


	//----- nvinfo : EIATTR_EXIT_INSTR_OFFSETS
	.align		4
        /*0040*/ 	.byte	0x04, 0x1c
        /*0042*/ 	.short	(.L_17 - .L_16)


	//   ....[0]....
.L_16:
        /*0044*/ 	.word	0x00000270


	//----- nvinfo : EIATTR_REQNTID
	.align		4
.L_17:
        /*0048*/ 	.byte	0x04, 0x10
        /*004a*/ 	.short	(.L_19 - .L_18)
.L_18:
        /*004c*/ 	.word	0x00000080
        /*0050*/ 	.word	0x00000001
        /*0054*/ 	.word	0x00000001


	//----- nvinfo : EIATTR_CBANK_PARAM_SIZE
	.align		4
.L_19:
        /*0058*/ 	.byte	0x03, 0x19
        /*005a*/ 	.short	0x0014


	//----- nvinfo : EIATTR_PARAM_CBANK
	.align		4
        /*005c*/ 	.byte	0x04, 0x0a
        /*005e*/ 	.short	(.L_21 - .L_20)
	.align		4
.L_20:
        /*0060*/ 	.word	index@(.nv.constant0.triton_poi_fused_convolution_5)
        /*0064*/ 	.short	0x0210
        /*0066*/ 	.short	0x0014


	//----- nvinfo : EIATTR_SW_WAR
	.align		4
.L_21:
        /*0068*/ 	.byte	0x04, 0x36
        /*006a*/ 	.short	(.L_23 - .L_22)
.L_22:
        /*006c*/ 	.word	0x00000008
.L_23:


//--------------------- .nv.callgraph             --------------------------
	.section	.nv.callgraph,"",@"SHT_CUDA_CALLGRAPH"
	.align	4
	.sectionentsize	8
	.align		4
        /*0000*/ 	.word	0x00000000
	.align		4
        /*0004*/ 	.word	0xffffffff
	.align		4
        /*0008*/ 	.word	0x00000000
	.align		4
        /*000c*/ 	.word	0xfffffffe
	.align		4
        /*0010*/ 	.word	0x00000000
	.align		4
        /*0014*/ 	.word	0xfffffffd
	.align		4
        /*0018*/ 	.word	0x00000000
	.align		4
        /*001c*/ 	.word	0xfffffffc


//--------------------- .text.triton_poi_fused_convolution_5 --------------------------
	.section	.text.triton_poi_fused_convolution_5,"ax",@progbits
	.align	128
        .global         triton_poi_fused_convolution_5
        .type           triton_poi_fused_convolution_5,@function
        .size           triton_poi_fused_convolution_5,(.L_x_1 - triton_poi_fused_convolution_5)
        .other          triton_poi_fused_convolution_5,@"STO_CUDA_ENTRY STV_DEFAULT"
triton_poi_fused_convolution_5:
.text.triton_poi_fused_convolution_5:
[----:B------:R-:W-:Y:S01]  /*0000*/  LDC R1, c[0x0][0x28] ;  /* 0x00000a00ff017b82 */ /* 0x000fe20000000800 */
[----:B------:R-:W1:Y:S07]  /*0010*/  S2R R0, SR_TID.X ;  /* 0x0000000000007919 */ /* 0x000e6e0000002100 */
[----:B------:R-:W2:Y:S01]  /*0020*/  LDC.64 R2, c[0x0][0x218] ;  /* 0x00008600ff027b82 */ /* 0x000ea20000000a00 */
[----:B------:R-:W-:Y:S01]  /*0030*/  ULDC.64 UR4, c[0x0][0x208] ;  /* 0x0000820000047ab9 */ /* 0x000fe20000000a00 */
[----:B------:R-:W3:Y:S06]  /*0040*/  S2R R9, SR_CTAID.X ;  /* 0x0000000000097919 */ /* 0x000eec0000002500 */
[----:B------:R-:W4:Y:S01]  /*0050*/  LDC.64 R4, c[0x0][0x210] ;  /* 0x00008400ff047b82 */ /* 0x000f220000000a00 */
[----:B-1----:R-:W-:-:S04]  /*0060*/  SHF.L.U32 R0, R0, 0x2, RZ ;  /* 0x0000000200007819 */ /* 0x002fc800000006ff */
[----:B------:R-:W-:-:S04]  /*0070*/  LOP3.LUT R0, R0, 0x1fc, RZ, 0xc0, !PT ;  /* 0x000001fc00007812 */ /* 0x000fc800078ec0ff */
[----:B---3--:R-:W-:-:S04]  /*0080*/  LEA R9, R9, R0, 0xa ;  /* 0x0000000009097211 */ /* 0x008fc800078e50ff */
[----:B------:R-:W-:Y:S01]  /*0090*/  IADD3 R0, R9, 0x200, RZ ;  /* 0x0000020009007810 */ /* 0x000fe20007ffe0ff */
[----:B------:R-:W-:-:S04]  /*00a0*/  IMAD.HI R6, R9, 0x5397829d, RZ ;  /* 0x5397829d09067827 */ /* 0x000fc800078e02ff */
[----:B------:R-:W-:Y:S01]  /*00b0*/  IMAD.HI R0, R0, 0x5397829d, RZ ;  /* 0x5397829d00007827 */ /* 0x000fe200078e02ff */
[----:B------:R-:W-:-:S03]  /*00c0*/  SHF.R.U32.HI R7, RZ, 0x1f, R6 ;  /* 0x0000001fff077819 */ /* 0x000fc60000011606 */
[----:B----4-:R-:W-:Y:S01]  /*00d0*/  IMAD.WIDE R8, R9, 0x4, R4 ;  /* 0x0000000409087825 */ /* 0x010fe200078e0204 */
[----:B------:R-:W-:Y:S02]  /*00e0*/  SHF.R.U32.HI R11, RZ, 0x1f, R0 ;  /* 0x0000001fff0b7819 */ /* 0x000fe40000011600 */
[----:B------:R-:W-:Y:S02]  /*00f0*/  LEA.HI.SX32 R7, R6, R7, 0x14 ;  /* 0x0000000706077211 */ /* 0x000fe400078fa2ff */
[----:B------:R-:W-:Y:S02]  /*0100*/  LEA.HI.SX32 R11, R0, R11, 0x14 ;  /* 0x0000000b000b7211 */ /* 0x000fe400078fa2ff */
[----:B------:R-:W-:Y:S02]  /*0110*/  LEA.HI R0, R7, R7, RZ, 0x2 ;  /* 0x0000000707007211 */ /* 0x000fe400078f10ff */
[----:B------:R-:W-:Y:S02]  /*0120*/  LEA.HI R6, R11, R11, RZ, 0x2 ;  /* 0x0000000b0b067211 */ /* 0x000fe400078f10ff */
[----:B------:R-:W-:-:S02]  /*0130*/  LOP3.LUT R0, R0, 0xfffffffc, RZ, 0xc0, !PT ;  /* 0xfffffffc00007812 */ /* 0x000fc400078ec0ff */
[----:B------:R-:W-:Y:S02]  /*0140*/  LOP3.LUT R6, R6, 0xfffffffc, RZ, 0xc0, !PT ;  /* 0xfffffffc06067812 */ /* 0x000fe400078ec0ff */
[----:B------:R-:W-:Y:S02]  /*0150*/  IADD3 R7, R7, -R0, RZ ;  /* 0x8000000007077210 */ /* 0x000fe40007ffe0ff */
[----:B------:R-:W-:-:S03]  /*0160*/  IADD3 R13, R11, -R6, RZ ;  /* 0x800000060b0d7210 */ /* 0x000fc60007ffe0ff */
[--C-:B--2---:R-:W-:Y:S02]  /*0170*/  IMAD.WIDE R10, R7, 0x4, R2.reuse ;  /* 0x00000004070a7825 */ /* 0x104fe400078e0202 */
[----:B------:R-:W2:Y:S02]  /*0180*/  LDG.E.128 R4, desc[UR4][R8.64] ;  /* 0x0000000408047981 */ /* 0x000ea4000c1e1d00 */
[----:B------:R-:W-:Y:S02]  /*0190*/  IMAD.WIDE R2, R13, 0x4, R2 ;  /* 0x000000040d027825 */ /* 0x000fe400078e0202 */
[----:B------:R-:W2:Y:S04]  /*01a0*/  LDG.E.EL R10, desc[UR4][R10.64] ;  /* 0x000000040a0a7981 */ /* 0x000ea8000c2e1900 */
[----:B------:R-:W3:Y:S04]  /*01b0*/  LDG.E.EL R2, desc[UR4][R2.64] ;  /* 0x0000000402027981 */ /* 0x000ee8000c2e1900 */
[----:B------:R-:W3:Y:S01]  /*01c0*/  LDG.E.128 R12, desc[UR4][R8.64+0x800] ;  /* 0x00080004080c7981 */ /* 0x000ee2000c1e1d00 */
[--C-:B--2---:R-:W-:Y:S01]  /*01d0*/  FADD R4, R4, R10.reuse ;  /* 0x0000000a04047221 */ /* 0x104fe20000000000 */
[--C-:B------:R-:W-:Y:S01]  /*01e0*/  FADD R5, R5, R10.reuse ;  /* 0x0000000a05057221 */ /* 0x100fe20000000000 */
[--C-:B------:R-:W-:Y:S01]  /*01f0*/  FADD R6, R6, R10.reuse ;  /* 0x0000000a06067221 */ /* 0x100fe20000000000 */
[----:B------:R-:W-:Y:S01]  /*0200*/  FADD R7, R7, R10 ;  /* 0x0000000a07077221 */ /* 0x000fe20000000000 */
[--C-:B---3--:R-:W-:Y:S01]  /*0210*/  FADD R12, R12, R2.reuse ;  /* 0x000000020c0c7221 */ /* 0x108fe20000000000 */
[--C-:B------:R-:W-:Y:S01]  /*0220*/  FADD R13, R13, R2.reuse ;  /* 0x000000020d0d7221 */ /* 0x100fe20000000000 */
[--C-:B------:R-:W-:Y:S01]  /*0230*/  FADD R14, R14, R2.reuse ;  /* 0x000000020e0e7221 */ /* 0x100fe20000000000 */
[----:B------:R-:W-:Y:S01]  /*0240*/  FADD R15, R15, R2 ;  /* 0x000000020f0f7221 */ /* 0x000fe20000000000 */
[----:B------:R-:W-:Y:S04]  /*0250*/  STG.E.128 desc[UR4][R8.64], R4 ;  /* 0x0000000408007986 */ /* 0x000fe8000c101d04 */
[----:B------:R-:W-:Y:S01]  /*0260*/  STG.E.128 desc[UR4][R8.64+0x800], R12 ;  /* 0x0008000c08007986 */ /* 0x000fe2000c101d04 */
[----:B------:R-:W-:Y:S05]  /*0270*/  EXIT ;  /* 0x000000000000794d */ /* 0x000fea0003800000 */
.L_x_0:
[----:B------:R-:W-:-:S00]  /*0280*/  BRA `(.L_x_0) ;  /* 0xfffffffc00fc7947 */ /* 0x000fc0000383ffff */
[----:B------:R-:W-:-:S00]  /*0290*/  NOP ;  /* 0x0000000000007918 */ /* 0x000fc00000000000 */
        /* <DEDUP_REMOVED lines=14> */
.L_x_1:


//--------------------- .nv.constant0.triton_poi_fused_convolution_5 --------------------------
	.section	.nv.constant0.triton_poi_fused_convolution_5,"a",@progbits
	.sectionflags	@""
	.align	4
.nv.constant0.triton_poi_fused_convolution_5:
	.zero		548
